//
// Generated by NVIDIA NVVM Compiler
//
// Compiler Build ID: CL-36424714
// Cuda compilation tools, release 13.0, V13.0.88
// Based on NVVM 20.0.0
//

.version 9.0
.target sm_100
.address_size 64

	// .globl	scale

.visible .entry scale(
	.param .u64 .ptr .align 1 scale_param_0,
	.param .u64 scale_param_1,
	.param .u32 scale_param_2,
	.param .u32 scale_param_3
)
{
	.reg .pred 	%p<4>;
	.reg .b32 	%r<18>;
	.reg .b32 	%f<13>;
	.reg .b64 	%rd<6>;

	ld.param.u64 	%rd1, [scale_param_0];
	ld.param.u64 	%rd2, [scale_param_1];
	ld.param.u32 	%r3, [scale_param_2];
	ld.param.u32 	%r5, [scale_param_3];
	mov.u32 	%r6, %ctaid.x;
	mov.u32 	%r7, %ntid.x;
	mov.u32 	%r8, %tid.x;
	mad.lo.s32 	%r1, %r6, %r7, %r8;
	mov.u32 	%r9, %ctaid.y;
	mov.u32 	%r10, %ntid.y;
	mov.u32 	%r11, %tid.y;
	mad.lo.s32 	%r12, %r9, %r10, %r11;
	setp.ge.s32 	%p1, %r1, %r3;
	setp.ge.s32 	%p2, %r12, %r5;
	or.pred  	%p3, %p1, %p2;
	@%p3 bra 	$L__BB0_2;
	cvta.to.global.u64 	%rd3, %rd1;
	mad.lo.s32 	%r13, %r3, %r12, %r1;
	cvt.rn.f32.s32 	%f1, %r1;
	add.f32 	%f2, %f1, 0f3F000000;
	cvt.rn.f32.s32 	%f3, %r3;
	div.rn.f32 	%f4, %f2, %f3;
	cvt.rn.f32.u32 	%f5, %r12;
	add.f32 	%f6, %f5, 0f3F000000;
	cvt.rn.f32.u32 	%f7, %r5;
	div.rn.f32 	%f8, %f6, %f7;
	add.f32 	%f9, %f4, 0fBF000000;
	mul.f32 	%f10, %f9, 0f40400000;
	add.f32 	%f11, %f8, 0fBF000000;
	mul.f32 	%f12, %f11, 0f40400000;
	tex.2d.v4.u32.f32 	{%r14, %r15, %r16, %r17}, [%rd2, {%f10, %f12}];
	cvt.s64.s32 	%rd4, %r13;
	add.s64 	%rd5, %rd3, %rd4;
	st.global.u8 	[%rd5], %r14;
$L__BB0_2:
	ret;

}


// ===== COMPILED SASS (sm_100) =====

	.target	sm_100

	.elftype	@"ET_EXEC"


//--------------------- .note.nv.tkinfo           --------------------------
	.section	.note.nv.tkinfo,"",@"SHT_NOTE"
	.sectionflags	@"SHF_NOTE_NV_TKINFO"
	.tkinfo
        /*0018*/ 	.word	0x00000002
        /*0030*/ 	.string	""
        /*0030*/ 	.string	"ptxas"
        /*0030*/ 	.string	"Cuda compilation tools, release 13.0, V13.0.88"
        /*0030*/ 	.string	"Build cuda_13.0.r13.0/compiler.36424714_0"
        /*0030*/ 	.string	"-arch sm_100 -m 64 "



//--------------------- .note.nv.cuinfo           --------------------------
	.section	.note.nv.cuinfo,"",@"SHT_NOTE"
	.sectionflags	@"SHF_NOTE_NV_CUINFO"
        /*0018*/ 	.short	0x0002
        /*001a*/ 	.short	0x0064
        /*001c*/ 	.short	0x0082
	.zero		2


//--------------------- .nv.info                  --------------------------
	.section	.nv.info,"",@"SHT_CUDA_INFO"
	.align	4


	//----- nvinfo : EIATTR_REGCOUNT
	.align		4
        /*0000*/ 	.byte	0x04, 0x2f
        /*0002*/ 	.short	(.L_1 - .L_0)
	.align		4
.L_0:
        /*0004*/ 	.word	index@(scale)
        /*0008*/ 	.word	0x00000011


	//----- nvinfo : EIATTR_FRAME_SIZE
	.align		4
.L_1:
        /*000c*/ 	.byte	0x04, 0x11
        /*000e*/ 	.short	(.L_3 - .L_2)
	.align		4
.L_2:
        /*0010*/ 	.word	index@($__internal_0_$__cuda_sm3x_div_rn_noftz_f32_slowpath)
        /*0014*/ 	.word	0x00000000


	//----- nvinfo : EIATTR_FRAME_SIZE
	.align		4
.L_3:
        /*0018*/ 	.byte	0x04, 0x11
        /*001a*/ 	.short	(.L_5 - .L_4)
	.align		4
.L_4:
        /*001c*/ 	.word	index@(scale)
        /*0020*/ 	.word	0x00000000


	//----- nvinfo : EIATTR_MIN_STACK_SIZE
	.align		4
.L_5:
        /*0024*/ 	.byte	0x04, 0x12
        /*0026*/ 	.short	(.L_7 - .L_6)
	.align		4
.L_6:
        /*0028*/ 	.word	index@(scale)
        /*002c*/ 	.word	0x00000000
.L_7:


//--------------------- .nv.compat                --------------------------
	.section	.nv.compat,"",@"SHT_CUDA_COMPAT_INFO"
	.align	4
        /*0000*/ 	.byte	0x02, 0x09, 0x00, 0x00, 0x02, 0x02, 0x02, 0x00, 0x02, 0x05, 0x05, 0x00, 0x03, 0x07, 0x01, 0x01
        /*0010*/ 	.byte	0x02, 0x03, 0x00, 0x00, 0x02, 0x06, 0x01, 0x00, 0x04, 0x0b, 0x08, 0x00, 0x01, 0x00, 0x00, 0x00
        /*0020*/ 	.byte	0x00, 0x00, 0x00, 0x00


//--------------------- .nv.info.scale            --------------------------
	.section	.nv.info.scale,"",@"SHT_CUDA_INFO"
	.sectionflags	@""
	.align	4


	//----- nvinfo : EIATTR_CUDA_API_VERSION
	.align		4
        /*0000*/ 	.byte	0x04, 0x37
        /*0002*/ 	.short	(.L_9 - .L_8)
.L_8:
        /*0004*/ 	.word	0x00000082


	//----- nvinfo : EIATTR_KPARAM_INFO
	.align		4
.L_9:
        /*0008*/ 	.byte	0x04, 0x17
        /*000a*/ 	.short	(.L_11 - .L_10)
.L_10:
        /*000c*/ 	.word	0x00000000
        /*0010*/ 	.short	0x0003
        /*0012*/ 	.short	0x0014
        /*0014*/ 	.byte	0x00, 0xf0, 0x11, 0x00


	//----- nvinfo : EIATTR_KPARAM_INFO
	.align		4
.L_11:
        /*0018*/ 	.byte	0x04, 0x17
        /*001a*/ 	.short	(.L_13 - .L_12)
.L_12:
        /*001c*/ 	.word	0x00000000
        /*0020*/ 	.short	0x0002
        /*0022*/ 	.short	0x0010
        /*0024*/ 	.byte	0x00, 0xf0, 0x11, 0x00


	//----- nvinfo : EIATTR_KPARAM_INFO
	.align		4
.L_13:
        /*0028*/ 	.byte	0x04, 0x17
        /*002a*/ 	.short	(.L_15 - .L_14)
.L_14:
        /*002c*/ 	.word	0x00000000
        /*0030*/ 	.short	0x0001
        /*0032*/ 	.short	0x0008
        /*0034*/ 	.byte	0x00, 0xf0, 0x21, 0x00


	//----- nvinfo : EIATTR_KPARAM_INFO
	.align		4
.L_15:
        /*0038*/ 	.byte	0x04, 0x17
        /*003a*/ 	.short	(.L_17 - .L_16)
.L_16:
        /*003c*/ 	.word	0x00000000
        /*0040*/ 	.short	0x0000
        /*0042*/ 	.short	0x0000
        /*0044*/ 	.byte	0x00, 0xf5, 0x21, 0x00


	//----- nvinfo : EIATTR_SPARSE_MMA_MASK
	.align		4
.L_17:
        /*0048*/ 	.byte	0x03, 0x50
        /*004a*/ 	.short	0x0000


	//----- nvinfo : EIATTR_MAXREG_COUNT
	.align		4
        /*004c*/ 	.byte	0x03, 0x1b
        /*004e*/ 	.short	0x00ff


	//----- nvinfo : EIATTR_MERCURY_ISA_VERSION
	.align		4
        /*0050*/ 	.byte	0x03, 0x5f
        /*0052*/ 	.short	0x0101


	//----- nvinfo : EIATTR_VRC_CTA_INIT_COUNT
	.align		4
        /*0054*/ 	.byte	0x02, 0x4a
	.zero		1
	.zero		1


	//----- nvinfo : EIATTR_EXIT_INSTR_OFFSETS
	.align		4
        /*0058*/ 	.byte	0x04, 0x1c
        /*005a*/ 	.short	(.L_19 - .L_18)


	//   ....[0]....
.L_18:
        /*005c*/ 	.word	0x000000c0


	//   ....[1]....
        /*0060*/ 	.word	0x000003d0


	//----- nvinfo : EIATTR_CRS_STACK_SIZE
	.align		4
.L_19:
        /*0064*/ 	.byte	0x04, 0x1e
        /*0066*/ 	.short	(.L_21 - .L_20)
.L_20:
        /*0068*/ 	.word	0x00000000


	//----- nvinfo : EIATTR_CBANK_PARAM_SIZE
	.align		4
.L_21:
        /*006c*/ 	.byte	0x03, 0x19
        /*006e*/ 	.short	0x0018


	//----- nvinfo : EIATTR_PARAM_CBANK
	.align		4
        /*0070*/ 	.byte	0x04, 0x0a
        /*0072*/ 	.short	(.L_23 - .L_22)
	.align		4
.L_22:
        /*0074*/ 	.word	index@(.nv.constant0.scale)
        /*0078*/ 	.short	0x0380
        /*007a*/ 	.short	0x0018


	//----- nvinfo : EIATTR_SW_WAR
	.align		4
.L_23:
        /*007c*/ 	.byte	0x04, 0x36
        /*007e*/ 	.short	(.L_25 - .L_24)
.L_24:
        /*0080*/ 	.word	0x00000008
.L_25:


//--------------------- .nv.callgraph             --------------------------
	.section	.nv.callgraph,"",@"SHT_CUDA_CALLGRAPH"
	.align	4
	.sectionentsize	8
	.align		4
        /*0000*/ 	.word	0x00000000
	.align		4
        /*0004*/ 	.word	0xffffffff
	.align		4
        /*0008*/ 	.word	0x00000000
	.align		4
        /*000c*/ 	.word	0xfffffffe
	.align		4
        /*0010*/ 	.word	0x00000000
	.align		4
        /*0014*/ 	.word	0xfffffffd
	.align		4
        /*0018*/ 	.word	0x00000000
	.align		4
        /*001c*/ 	.word	0xfffffffc


//--------------------- .text.scale               --------------------------
	.section	.text.scale,"ax",@progbits
	.align	128
        .global         scale
        .type           scale,@function
        .size           scale,(.L_x_16 - scale)
        .other          scale,@"STO_CUDA_ENTRY STV_DEFAULT"
scale:
.text.scale:
[----:B------:R-:W-:Y:S01]  /*0000*/  LDC R1, c[0x0][0x37c] ;  /* 0x0000df00ff017b82 */ /* 0x000fe20000000800 */
[----:B------:R-:W0:Y:S07]  /*0010*/  S2R R5, SR_TID.Y ;  /* 0x0000000000057919 */ /* 0x000e2e0000002200 */
[----:B------:R-:W1:Y:S01]  /*0020*/  LDC R3, c[0x0][0x360] ;  /* 0x0000d800ff037b82 */ /* 0x000e620000000800 */
[----:B------:R-:W2:Y:S01]  /*0030*/  LDCU.64 UR6, c[0x0][0x390] ;  /* 0x00007200ff0677ac */ /* 0x000ea20008000a00 */
[----:B------:R-:W1:Y:S06]  /*0040*/  S2R R0, SR_TID.X ;  /* 0x0000000000007919 */ /* 0x000e6c0000002100 */
[----:B------:R-:W0:Y:S08]  /*0050*/  S2UR UR5, SR_CTAID.Y ;  /* 0x00000000000579c3 */ /* 0x000e300000002600 */
[----:B------:R-:W0:Y:S08]  /*0060*/  LDC R4, c[0x0][0x364] ;  /* 0x0000d900ff047b82 */ /* 0x000e300000000800 */
[----:B------:R-:W1:Y:S01]  /*0070*/  S2UR UR4, SR_CTAID.X ;  /* 0x00000000000479c3 */ /* 0x000e620000002500 */
[----:B0-----:R-:W-:-:S05]  /*0080*/  IMAD R4, R4, UR5, R5 ;  /* 0x0000000504047c24 */ /* 0x001fca000f8e0205 */
[----:B--2---:R-:W-:Y:S01]  /*0090*/  ISETP.GE.AND P0, PT, R4, UR7, PT ;  /* 0x0000000704007c0c */ /* 0x004fe2000bf06270 */
[----:B-1----:R-:W-:-:S05]  /*00a0*/  IMAD R3, R3, UR4, R0 ;  /* 0x0000000403037c24 */ /* 0x002fca000f8e0200 */
[----:B------:R-:W-:-:S13]  /*00b0*/  ISETP.GE.OR P0, PT, R3, UR6, P0 ;  /* 0x0000000603007c0c */ /* 0x000fda0008706670 */
[----:B------:R-:W-:Y:S05]  /*00c0*/  @P0 EXIT ;  /* 0x000000000000094d */ /* 0x000fea0003800000 */
[----:B------:R-:W-:Y:S01]  /*00d0*/  I2FP.F32.S32 R7, UR6 ;  /* 0x0000000600077c45 */ /* 0x000fe20008201400 */
[----:B------:R-:W-:Y:S01]  /*00e0*/  BSSY.RECONVERGENT B0, `(.L_x_0) ;  /* 0x0000010000007945 */ /* 0x000fe20003800200 */
[----:B------:R-:W-:Y:S02]  /*00f0*/  I2FP.F32.S32 R0, R3 ;  /* 0x0000000300007245 */ /* 0x000fe40000201400 */
[----:B------:R-:W0:Y:S03]  /*0100*/  MUFU.RCP R2, R7 ;  /* 0x0000000700027308 */ /* 0x000e260000001000 */
[----:B------:R-:W-:-:S05]  /*0110*/  FADD R0, R0, 0.5 ;  /* 0x3f00000000007421 */ /* 0x000fca0000000000 */
[----:B------:R-:W1:Y:S01]  /*0120*/  FCHK P0, R0, R7 ;  /* 0x0000000700007302 */ /* 0x000e620000000000 */
[----:B0-----:R-:W-:-:S04]  /*0130*/  FFMA R5, -R7, R2, 1 ;  /* 0x3f80000007057423 */ /* 0x001fc80000000102 */
[----:B------:R-:W-:Y:S01]  /*0140*/  FFMA R5, R2, R5, R2 ;  /* 0x0000000502057223 */ /* 0x000fe20000000002 */
[----:B------:R-:W-:-:S03]  /*0150*/  IMAD R2, R4, UR6, R3 ;  /* 0x0000000604027c24 */ /* 0x000fc6000f8e0203 */
[----:B------:R-:W-:-:S04]  /*0160*/  FFMA R6, R0, R5, RZ ;  /* 0x0000000500067223 */ /* 0x000fc800000000ff */
[----:B------:R-:W-:-:S04]  /*0170*/  FFMA R8, -R7, R6, R0 ;  /* 0x0000000607087223 */ /* 0x000fc80000000100 */
[----:B------:R-:W-:Y:S01]  /*0180*/  FFMA R5, R5, R8, R6 ;  /* 0x0000000805057223 */ /* 0x000fe20000000006 */
[----:B-1----:R-:W-:Y:S06]  /*0190*/  @!P0 BRA `(.L_x_1) ;  /* 0x0000000000108947 */ /* 0x002fec0003800000 */
[----:B------:R-:W-:Y:S01]  /*01a0*/  IMAD.MOV.U32 R3, RZ, RZ, R7 ;  /* 0x000000ffff037224 */ /* 0x000fe200078e0007 */
[----:B------:R-:W-:-:S07]  /*01b0*/  MOV R6, 0x1d0 ;  /* 0x000001d000067802 */ /* 0x000fce0000000f00 */
[----:B------:R-:W-:Y:S05]  /*01c0*/  CALL.REL.NOINC `($__internal_0_$__cuda_sm3x_div_rn_noftz_f32_slowpath) ;  /* 0x0000000000847944 */ /* 0x000fea0003c00000 */
[----:B------:R-:W-:-:S07]  /*01d0*/  IMAD.MOV.U32 R5, RZ, RZ, R0 ;  /* 0x000000ffff057224 */ /* 0x000fce00078e0000 */
.L_x_1:
[----:B------:R-:W-:Y:S05]  /*01e0*/  BSYNC.RECONVERGENT B0 ;  /* 0x0000000000007941 */ /* 0x000fea0003800200 */
.L_x_0:
[----:B------:R-:W0:Y:S01]  /*01f0*/  LDCU UR4, c[0x0][0x394] ;  /* 0x00007280ff0477ac */ /* 0x000e220008000800 */
[----:B------:R-:W-:Y:S01]  /*0200*/  I2FP.F32.U32 R0, R4 ;  /* 0x0000000400007245 */ /* 0x000fe20000201000 */
[----:B------:R-:W-:Y:S01]  /*0210*/  BSSY.RECONVERGENT B0, `(.L_x_2) ;  /* 0x000000f000007945 */ /* 0x000fe20003800200 */
[----:B------:R-:W1:Y:S03]  /*0220*/  LDCU.64 UR6, c[0x0][0x358] ;  /* 0x00006b00ff0677ac */ /* 0x000e660008000a00 */
[----:B------:R-:W-:Y:S01]  /*0230*/  FADD R0, R0, 0.5 ;  /* 0x3f00000000007421 */ /* 0x000fe20000000000 */
[----:B0-----:R-:W-:-:S04]  /*0240*/  I2FP.F32.U32 R3, UR4 ;  /* 0x0000000400037c45 */ /* 0x001fc80008201000 */
[----:B------:R-:W0:Y:S08]  /*0250*/  MUFU.RCP R6, R3 ;  /* 0x0000000300067308 */ /* 0x000e300000001000 */
[----:B------:R-:W2:Y:S01]  /*0260*/  FCHK P0, R0, R3 ;  /* 0x0000000300007302 */ /* 0x000ea20000000000 */
[----:B0-----:R-:W-:-:S04]  /*0270*/  FFMA R7, -R3, R6, 1 ;  /* 0x3f80000003077423 */ /* 0x001fc80000000106 */
[----:B------:R-:W-:-:S04]  /*0280*/  FFMA R7, R6, R7, R6 ;  /* 0x0000000706077223 */ /* 0x000fc80000000006 */
[----:B------:R-:W-:-:S04]  /*0290*/  FFMA R4, R0, R7, RZ ;  /* 0x0000000700047223 */ /* 0x000fc800000000ff */
[----:B------:R-:W-:-:S04]  /*02a0*/  FFMA R6, -R3, R4, R0 ;  /* 0x0000000403067223 */ /* 0x000fc80000000100 */
[----:B------:R-:W-:Y:S01]  /*02b0*/  FFMA R4, R7, R6, R4 ;  /* 0x0000000607047223 */ /* 0x000fe20000000004 */
[----:B-12---:R-:W-:Y:S06]  /*02c0*/  @!P0 BRA `(.L_x_3) ;  /* 0x00000000000c8947 */ /* 0x006fec0003800000 */
[----:B------:R-:W-:-:S07]  /*02d0*/  MOV R6, 0x2f0 ;  /* 0x000002f000067802 */ /* 0x000fce0000000f00 */
[----:B------:R-:W-:Y:S05]  /*02e0*/  CALL.REL.NOINC `($__internal_0_$__cuda_sm3x_div_rn_noftz_f32_slowpath) ;  /* 0x00000000003c7944 */ /* 0x000fea0003c00000 */
[----:B------:R-:W-:-:S07]  /*02f0*/  IMAD.MOV.U32 R4, RZ, RZ, R0 ;  /* 0x000000ffff047224 */ /* 0x000fce00078e0000 */
.L_x_3:
[----:B------:R-:W-:Y:S05]  /*0300*/  BSYNC.RECONVERGENT B0 ;  /* 0x0000000000007941 */ /* 0x000fea0003800200 */
.L_x_2:
[----:B------:R-:W0:Y:S01]  /*0310*/  LDCU UR4, c[0x0][0x388] ;  /* 0x00007100ff0477ac */ /* 0x000e220008000800 */
[----:B------:R-:W-:Y:S01]  /*0320*/  FADD R4, R4, -0.5 ;  /* 0xbf00000004047421 */ /* 0x000fe20000000000 */
[----:B------:R-:W-:Y:S01]  /*0330*/  FADD R5, R5, -0.5 ;  /* 0xbf00000005057421 */ /* 0x000fe20000000000 */
[----:B------:R-:W-:Y:S01]  /*0340*/  IMAD.MOV.U32 R0, RZ, RZ, -0x3e000000 ;  /* 0xc2000000ff007424 */ /* 0x000fe200078e00ff */
[----:B------:R-:W-:Y:S01]  /*0350*/  UMOV UR5, URZ ;  /* 0x000000ff00057c82 */ /* 0x000fe20008000000 */
[----:B------:R-:W-:Y:S01]  /*0360*/  FMUL R7, R4, 3 ;  /* 0x4040000004077820 */ /* 0x000fe20000400000 */
[----:B------:R-:W-:-:S05]  /*0370*/  FMUL R6, R5, 3 ;  /* 0x4040000005067820 */ /* 0x000fca0000400000 */
[----:B0-----:R0:W5:Y:S02]  /*0380*/  TEX.LL RZ, R7, R6, R0, UR4, 2D, 0x1 ;  /* 0x28ff040006077f60 */ /* 0x00116400089e01ff */
[----:B0-----:R-:W0:Y:S02]  /*0390*/  LDCU.64 UR4, c[0x0][0x380] ;  /* 0x00007000ff0477ac */ /* 0x001e240008000a00 */
[----:B0-----:R-:W-:-:S04]  /*03a0*/  IADD3 R4, P0, PT, R2, UR4, RZ ;  /* 0x0000000402047c10 */ /* 0x001fc8000ff1e0ff */
[----:B------:R-:W-:-:S05]  /*03b0*/  LEA.HI.X.SX32 R5, R2, UR5, 0x1, P0 ;  /* 0x0000000502057c11 */ /* 0x000fca00080f0eff */
[----:B-----5:R-:W-:Y:S01]  /*03c0*/  STG.E.U8 desc[UR6][R4.64], R7 ;  /* 0x0000000704007986 */ /* 0x020fe2000c101106 */
[----:B------:R-:W-:Y:S05]  /*03d0*/  EXIT ;  /* 0x000000000000794d */ /* 0x000fea0003800000 */
        .weak           $__internal_0_$__cuda_sm3x_div_rn_noftz_f32_slowpath
        .type           $__internal_0_$__cuda_sm3x_div_rn_noftz_f32_slowpath,@function
        .size           $__internal_0_$__cuda_sm3x_div_rn_noftz_f32_slowpath,(.L_x_16 - $__internal_0_$__cuda_sm3x_div_rn_noftz_f32_slowpath)
$__internal_0_$__cuda_sm3x_div_rn_noftz_f32_slowpath:
[----:B------:R-:W-:Y:S01]  /*03e0*/  SHF.R.U32.HI R8, RZ, 0x17, R3 ;  /* 0x00000017ff087819 */ /* 0x000fe20000011603 */
[----:B------:R-:W-:Y:S01]  /*03f0*/  BSSY.RECONVERGENT B1, `(.L_x_4) ;  /* 0x0000062000017945 */ /* 0x000fe20003800200 */
[----:B------:R-:W-:Y:S02]  /*0400*/  SHF.R.U32.HI R7, RZ, 0x17, R0 ;  /* 0x00000017ff077819 */ /* 0x000fe40000011600 */
[----:B------:R-:W-:Y:S02]  /*0410*/  LOP3.LUT R12, R8, 0xff, RZ, 0xc0, !PT ;  /* 0x000000ff080c7812 */ /* 0x000fe400078ec0ff */
[----:B------:R-:W-:-:S03]  /*0420*/  LOP3.LUT R10, R7, 0xff, RZ, 0xc0, !PT ;  /* 0x000000ff070a7812 */ /* 0x000fc600078ec0ff */
[----:B------:R-:W-:Y:S02]  /*0430*/  VIADD R9, R12, 0xffffffff ;  /* 0xffffffff0c097836 */ /* 0x000fe40000000000 */
[----:B------:R-:W-:-:S03]  /*0440*/  VIADD R8, R10, 0xffffffff ;  /* 0xffffffff0a087836 */ /* 0x000fc60000000000 */
[----:B------:R-:W-:-:S04]  /*0450*/  ISETP.GT.U32.AND P0, PT, R9, 0xfd, PT ;  /* 0x000000fd0900780c */ /* 0x000fc80003f04070 */
[----:B------:R-:W-:-:S13]  /*0460*/  ISETP.GT.U32.OR P0, PT, R8, 0xfd, P0 ;  /* 0x000000fd0800780c */ /* 0x000fda0000704470 */
[----:B------:R-:W-:Y:S01]  /*0470*/  @!P0 IMAD.MOV.U32 R7, RZ, RZ, RZ ;  /* 0x000000ffff078224 */ /* 0x000fe200078e00ff */
[----:B------:R-:W-:Y:S06]  /*0480*/  @!P0 BRA `(.L_x_5) ;  /* 0x00000000005c8947 */ /* 0x000fec0003800000 */
[----:B------:R-:W-:Y:S02]  /*0490*/  FSETP.GTU.FTZ.AND P0, PT, |R0|, +INF , PT ;  /* 0x7f8000000000780b */ /* 0x000fe40003f1c200 */
[----:B------:R-:W-:-:S04]  /*04a0*/  FSETP.GTU.FTZ.AND P1, PT, |R3|, +INF , PT ;  /* 0x7f8000000300780b */ /* 0x000fc80003f3c200 */
[----:B------:R-:W-:-:S13]  /*04b0*/  PLOP3.LUT P0, PT, P0, P1, PT, 0xf8, 0x8f ;  /* 0x00000000008f781c */ /* 0x000fda0000703f70 */
[----:B------:R-:W-:Y:S05]  /*04c0*/  @P0 BRA `(.L_x_6) ;  /* 0x00000004004c0947 */ /* 0x000fea0003800000 */
[----:B------:R-:W-:-:S13]  /*04d0*/  LOP3.LUT P0, RZ, R3, 0x7fffffff, R0, 0xc8, !PT ;  /* 0x7fffffff03ff7812 */ /* 0x000fda000780c800 */
[----:B------:R-:W-:Y:S05]  /*04e0*/  @!P0 BRA `(.L_x_7) ;  /* 0x00000004003c8947 */ /* 0x000fea0003800000 */
[C---:B------:R-:W-:Y:S02]  /*04f0*/  FSETP.NEU.FTZ.AND P2, PT, |R0|.reuse, +INF , PT ;  /* 0x7f8000000000780b */ /* 0x040fe40003f5d200 */
[----:B------:R-:W-:Y:S02]  /*0500*/  FSETP.NEU.FTZ.AND P1, PT, |R3|, +INF , PT ;  /* 0x7f8000000300780b */ /* 0x000fe40003f3d200 */
[----:B------:R-:W-:-:S11]  /*0510*/  FSETP.NEU.FTZ.AND P0, PT, |R0|, +INF , PT ;  /* 0x7f8000000000780b */ /* 0x000fd60003f1d200 */
[----:B------:R-:W-:Y:S05]  /*0520*/  @!P1 BRA !P2, `(.L_x_7) ;  /* 0x00000004002c9947 */ /* 0x000fea0005000000 */
[----:B------:R-:W-:-:S04]  /*0530*/  LOP3.LUT P2, RZ, R0, 0x7fffffff, RZ, 0xc0, !PT ;  /* 0x7fffffff00ff7812 */ /* 0x000fc8000784c0ff */
[----:B------:R-:W-:-:S13]  /*0540*/  PLOP3.LUT P1, PT, P1, P2, PT, 0x2f, 0xf2 ;  /* 0x0000000000f2781c */ /* 0x000fda0000f24577 */
[----:B------:R-:W-:Y:S05]  /*0550*/  @P1 BRA `(.L_x_8) ;  /* 0x0000000400181947 */ /* 0x000fea0003800000 */
[----:B------:R-:W-:-:S04]  /*0560*/  LOP3.LUT P1, RZ, R3, 0x7fffffff, RZ, 0xc0, !PT ;  /* 0x7fffffff03ff7812 */ /* 0x000fc8000782c0ff */
[----:B------:R-:W-:-:S13]  /*0570*/  PLOP3.LUT P0, PT, P0, P1, PT, 0x2f, 0xf2 ;  /* 0x0000000000f2781c */ /* 0x000fda0000702577 */
[----:B------:R-:W-:Y:S05]  /*0580*/  @P0 BRA `(.L_x_9) ;  /* 0x0000000400000947 */ /* 0x000fea0003800000 */
[----:B------:R-:W-:Y:S02]  /*0590*/  ISETP.GE.AND P0, PT, R8, RZ, PT ;  /* 0x000000ff0800720c */ /* 0x000fe40003f06270 */
[----:B------:R-:W-:-:S11]  /*05a0*/  ISETP.GE.AND P1, PT, R9, RZ, PT ;  /* 0x000000ff0900720c */ /* 0x000fd60003f26270 */
[----:B------:R-:W-:Y:S02]  /*05b0*/  @P0 IMAD.MOV.U32 R7, RZ, RZ, RZ ;  /* 0x000000ffff070224 */ /* 0x000fe400078e00ff */
[----:B------:R-:W-:Y:S01]  /*05c0*/  @!P0 FFMA R0, R0, 1.84467440737095516160e+19, RZ ;  /* 0x5f80000000008823 */ /* 0x000fe200000000ff */
[----:B------:R-:W-:Y:S02]  /*05d0*/  @!P0 IMAD.MOV.U32 R7, RZ, RZ, -0x40 ;  /* 0xffffffc0ff078424 */ /* 0x000fe400078e00ff */
[----:B------:R-:W-:Y:S02]  /*05e0*/  @!P1 FFMA R3, R3, 1.84467440737095516160e+19, RZ ;  /* 0x5f80000003039823 */ /* 0x000fe400000000ff */
[----:B------:R-:W-:-:S07]  /*05f0*/  @!P1 VIADD R7, R7, 0x40 ;  /* 0x0000004007079836 */ /* 0x000fce0000000000 */
.L_x_5:
[----:B------:R-:W-:Y:S01]  /*0600*/  LEA R8, R12, 0xc0800000, 0x17 ;  /* 0xc08000000c087811 */ /* 0x000fe200078eb8ff */
[----:B------:R-:W-:Y:S04]  /*0610*/  BSSY.RECONVERGENT B2, `(.L_x_10) ;  /* 0x0000036000027945 */ /* 0x000fe80003800200 */
[----:B------:R-:W-:Y:S02]  /*0620*/  IMAD.IADD R8, R3, 0x1, -R8 ;  /* 0x0000000103087824 */ /* 0x000fe400078e0a08 */
[----:B------:R-:W-:Y:S02]  /*0630*/  VIADD R3, R10, 0xffffff81 ;  /* 0xffffff810a037836 */ /* 0x000fe40000000000 */
[----:B------:R0:W1:Y:S01]  /*0640*/  MUFU.RCP R9, R8 ;  /* 0x0000000800097308 */ /* 0x0000620000001000 */
[----:B------:R-:W-:Y:S01]  /*0650*/  FADD.FTZ R11, -R8, -RZ ;  /* 0x800000ff080b7221 */ /* 0x000fe20000010100 */
[C---:B------:R-:W-:Y:S01]  /*0660*/  IMAD R0, R3.reuse, -0x800000, R0 ;  /* 0xff80000003007824 */ /* 0x040fe200078e0200 */
[----:B0-----:R-:W-:-:S05]  /*0670*/  IADD3 R8, PT, PT, R3, 0x7f, -R12 ;  /* 0x0000007f03087810 */ /* 0x001fca0007ffe80c */
[----:B------:R-:W-:Y:S02]  /*0680*/  IMAD.IADD R8, R8, 0x1, R7 ;  /* 0x0000000108087824 */ /* 0x000fe400078e0207 */
[----:B-1----:R-:W-:-:S04]  /*0690*/  FFMA R10, R9, R11, 1 ;  /* 0x3f800000090a7423 */ /* 0x002fc8000000000b */
[----:B------:R-:W-:-:S04]  /*06a0*/  FFMA R14, R9, R10, R9 ;  /* 0x0000000a090e7223 */ /* 0x000fc80000000009 */
[----:B------:R-:W-:-:S04]  /*06b0*/  FFMA R9, R0, R14, RZ ;  /* 0x0000000e00097223 */ /* 0x000fc800000000ff */
[----:B------:R-:W-:-:S04]  /*06c0*/  FFMA R10, R11, R9, R0 ;  /* 0x000000090b0a7223 */ /* 0x000fc80000000000 */
[----:B------:R-:W-:-:S04]  /*06d0*/  FFMA R9, R14, R10, R9 ;  /* 0x0000000a0e097223 */ /* 0x000fc80000000009 */
[----:B------:R-:W-:-:S04]  /*06e0*/  FFMA R10, R11, R9, R0 ;  /* 0x000000090b0a7223 */ /* 0x000fc80000000000 */
[----:B------:R-:W-:-:S05]  /*06f0*/  FFMA R0, R14, R10, R9 ;  /* 0x0000000a0e007223 */ /* 0x000fca0000000009 */
[----:B------:R-:W-:-:S04]  /*0700*/  SHF.R.U32.HI R3, RZ, 0x17, R0 ;  /* 0x00000017ff037819 */ /* 0x000fc80000011600 */
[----:B------:R-:W-:-:S05]  /*0710*/  LOP3.LUT R3, R3, 0xff, RZ, 0xc0, !PT ;  /* 0x000000ff03037812 */ /* 0x000fca00078ec0ff */
[----:B------:R-:W-:-:S04]  /*0720*/  IMAD.IADD R11, R3, 0x1, R8 ;  /* 0x00000001030b7824 */ /* 0x000fc800078e0208 */
[----:B------:R-:W-:-:S05]  /*0730*/  VIADD R3, R11, 0xffffffff ;  /* 0xffffffff0b037836 */ /* 0x000fca0000000000 */
[----:B------:R-:W-:-:S13]  /*0740*/  ISETP.GE.U32.AND P0, PT, R3, 0xfe, PT ;  /* 0x000000fe0300780c */ /* 0x000fda0003f06070 */
[----:B------:R-:W-:Y:S05]  /*0750*/  @!P0 BRA `(.L_x_11) ;  /* 0x0000000000808947 */ /* 0x000fea0003800000 */
[----:B------:R-:W-:-:S13]  /*0760*/  ISETP.GT.AND P0, PT, R11, 0xfe, PT ;  /* 0x000000fe0b00780c */ /* 0x000fda0003f04270 */
[----:B------:R-:W-:Y:S05]  /*0770*/  @P0 BRA `(.L_x_12) ;  /* 0x00000000006c0947 */ /* 0x000fea0003800000 */
[----:B------:R-:W-:-:S13]  /*0780*/  ISETP.GE.AND P0, PT, R11, 0x1, PT ;  /* 0x000000010b00780c */ /* 0x000fda0003f06270 */
[----:B------:R-:W-:Y:S05]  /*0790*/  @P0 BRA `(.L_x_13) ;  /* 0x0000000000740947 */ /* 0x000fea0003800000 */
[----:B------:R-:W-:Y:S02]  /*07a0*/  ISETP.GE.AND P0, PT, R11, -0x18, PT ;  /* 0xffffffe80b00780c */ /* 0x000fe40003f06270 */
[----:B------:R-:W-:-:S11]  /*07b0*/  LOP3.LUT R0, R0, 0x80000000, RZ, 0xc0, !PT ;  /* 0x8000000000007812 */ /* 0x000fd600078ec0ff */
[----:B------:R-:W-:Y:S05]  /*07c0*/  @!P0 BRA `(.L_x_13) ;  /* 0x0000000000688947 */ /* 0x000fea0003800000 */
[CCC-:B------:R-:W-:Y:S01]  /*07d0*/  FFMA.RZ R3, R14.reuse, R10.reuse, R9.reuse ;  /* 0x0000000a0e037223 */ /* 0x1c0fe2000000c009 */
[CCC-:B------:R-:W-:Y:S01]  /*07e0*/  FFMA.RM R8, R14.reuse, R10.reuse, R9.reuse ;  /* 0x0000000a0e087223 */ /* 0x1c0fe20000004009 */
[C---:B------:R-:W-:Y:S02]  /*07f0*/  ISETP.NE.AND P2, PT, R11.reuse, RZ, PT ;  /* 0x000000ff0b00720c */ /* 0x040fe40003f45270 */
[----:B------:R-:W-:Y:S02]  /*0800*/  ISETP.NE.AND P1, PT, R11, RZ, PT ;  /* 0x000000ff0b00720c */ /* 0x000fe40003f25270 */
[----:B------:R-:W-:Y:S01]  /*0810*/  LOP3.LUT R7, R3, 0x7fffff, RZ, 0xc0, !PT ;  /* 0x007fffff03077812 */ /* 0x000fe200078ec0ff */
[----:B------:R-:W-:Y:S01]  /*0820*/  FFMA.RP R3, R14, R10, R9 ;  /* 0x0000000a0e037223 */ /* 0x000fe20000008009 */
[----:B------:R-:W-:Y:S02]  /*0830*/  VIADD R10, R11, 0x20 ;  /* 0x000000200b0a7836 */ /* 0x000fe40000000000 */
[----:B------:R-:W-:Y:S01]  /*0840*/  LOP3.LUT R7, R7, 0x800000, RZ, 0xfc, !PT ;  /* 0x0080000007077812 */ /* 0x000fe200078efcff */
[----:B------:R-:W-:Y:S01]  /*0850*/  IMAD.MOV R9, RZ, RZ, -R11 ;  /* 0x000000ffff097224 */ /* 0x000fe200078e0a0b */
[----:B------:R-:W-:-:S02]  /*0860*/  FSETP.NEU.FTZ.AND P0, PT, R3, R8, PT ;  /* 0x000000080300720b */ /* 0x000fc40003f1d000 */
[----:B------:R-:W-:Y:S02]  /*0870*/  SHF.L.U32 R10, R7, R10, RZ ;  /* 0x0000000a070a7219 */ /* 0x000fe400000006ff */
[----:B------:R-:W-:Y:S02]  /*0880*/  SEL R8, R9, RZ, P2 ;  /* 0x000000ff09087207 */ /* 0x000fe40001000000 */
[----:B------:R-:W-:Y:S02]  /*0890*/  ISETP.NE.AND P1, PT, R10, RZ, P1 ;  /* 0x000000ff0a00720c */ /* 0x000fe40000f25270 */
[----:B------:R-:W-:Y:S02]  /*08a0*/  SHF.R.U32.HI R8, RZ, R8, R7 ;  /* 0x00000008ff087219 */ /* 0x000fe40000011607 */
[----:B------:R-:W-:Y:S02]  /*08b0*/  PLOP3.LUT P0, PT, P0, P1, PT, 0xf8, 0x8f ;  /* 0x00000000008f781c */ /* 0x000fe40000703f70 */
[----:B------:R-:W-:-:S02]  /*08c0*/  SHF.R.U32.HI R10, RZ, 0x1, R8 ;  /* 0x00000001ff0a7819 */ /* 0x000fc40000011608 */
[----:B------:R-:W-:-:S04]  /*08d0*/  SEL R3, RZ, 0x1, !P0 ;  /* 0x00000001ff037807 */ /* 0x000fc80004000000 */
[----:B------:R-:W-:-:S04]  /*08e0*/  LOP3.LUT R3, R3, 0x1, R10, 0xf8, !PT ;  /* 0x0000000103037812 */ /* 0x000fc800078ef80a */
[----:B------:R-:W-:-:S05]  /*08f0*/  LOP3.LUT R3, R3, R8, RZ, 0xc0, !PT ;  /* 0x0000000803037212 */ /* 0x000fca00078ec0ff */
[----:B------:R-:W-:-:S05]  /*0900*/  IMAD.IADD R3, R10, 0x1, R3 ;  /* 0x000000010a037824 */ /* 0x000fca00078e0203 */
[----:B------:R-:W-:Y:S01]  /*0910*/  LOP3.LUT R0, R3, R0, RZ, 0xfc, !PT ;  /* 0x0000000003007212 */ /* 0x000fe200078efcff */
[----:B------:R-:W-:Y:S06]  /*0920*/  BRA `(.L_x_13) ;  /* 0x0000000000107947 */ /* 0x000fec0003800000 */
.L_x_12:
[----:B------:R-:W-:-:S04]  /*0930*/  LOP3.LUT R0, R0, 0x80000000, RZ, 0xc0, !PT ;  /* 0x8000000000007812 */ /* 0x000fc800078ec0ff */
[----:B------:R-:W-:Y:S01]  /*0940*/  LOP3.LUT R0, R0, 0x7f800000, RZ, 0xfc, !PT ;  /* 0x7f80000000007812 */ /* 0x000fe200078efcff */
[----:B------:R-:W-:Y:S06]  /*0950*/  BRA `(.L_x_13) ;  /* 0x0000000000047947 */ /* 0x000fec0003800000 */
.L_x_11:
[----:B------:R-:W-:-:S07]  /*0960*/  IMAD R0, R8, 0x800000, R0 ;  /* 0x0080000008007824 */ /* 0x000fce00078e0200 */
.L_x_13:
[----:B------:R-:W-:Y:S05]  /*0970*/  BSYNC.RECONVERGENT B2 ;  /* 0x0000000000027941 */ /* 0x000fea0003800200 */
.L_x_10:
[----:B------:R-:W-:Y:S05]  /*0980*/  BRA `(.L_x_14) ;  /* 0x0000000000207947 */ /* 0x000fea0003800000 */
.L_x_9:
[----:B------:R-:W-:-:S04]  /*0990*/  LOP3.LUT R0, R3, 0x80000000, R0, 0x48, !PT ;  /* 0x8000000003007812 */ /* 0x000fc800078e4800 */
[----:B------:R-:W-:Y:S01]  /*09a0*/  LOP3.LUT R0, R0, 0x7f800000, RZ, 0xfc, !PT ;  /* 0x7f80000000007812 */ /* 0x000fe200078efcff */
[----:B------:R-:W-:Y:S06]  /*09b0*/  BRA `(.L_x_14) ;  /* 0x0000000000147947 */ /* 0x000fec0003800000 */
.L_x_8:
[----:B------:R-:W-:Y:S01]  /*09c0*/  LOP3.LUT R0, R3, 0x80000000, R0, 0x48, !PT ;  /* 0x8000000003007812 */ /* 0x000fe200078e4800 */
[----:B------:R-:W-:Y:S06]  /*09d0*/  BRA `(.L_x_14) ;  /* 0x00000000000c7947 */ /* 0x000fec0003800000 */
.L_x_7:
[----:B------:R-:W0:Y:S01]  /*09e0*/  MUFU.RSQ R0, -QNAN ;  /* 0xffc0000000007908 */ /* 0x000e220000001400 */
[----:B------:R-:W-:Y:S05]  /*09f0*/  BRA `(.L_x_14) ;  /* 0x0000000000047947 */ /* 0x000fea0003800000 */
.L_x_6:
[----:B------:R-:W-:-:S07]  /*0a00*/  FADD.FTZ R0, R0, R3 ;  /* 0x0000000300007221 */ /* 0x000fce0000010000 */
.L_x_14:
[----:B------:R-:W-:Y:S05]  /*0a10*/  BSYNC.RECONVERGENT B1 ;  /* 0x0000000000017941 */ /* 0x000fea0003800200 */
.L_x_4:
[----:B------:R-:W-:-:S04]  /*0a20*/  IMAD.MOV.U32 R7, RZ, RZ, 0x0 ;  /* 0x00000000ff077424 */ /* 0x000fc800078e00ff */
[----:B0-----:R-:W-:Y:S05]  /*0a30*/  RET.REL.NODEC R6 `(scale) ;  /* 0xfffffff406707950 */ /* 0x001fea0003c3ffff */
.L_x_15:
[----:B------:R-:W-:-:S00]  /*0a40*/  BRA `(.L_x_15) ;  /* 0xfffffffc00fc7947 */ /* 0x000fc0000383ffff */
[----:B------:R-:W-:-:S00]  /*0a50*/  NOP ;  /* 0x0000000000007918 */ /* 0x000fc00000000000 */
        /* <DEDUP_REMOVED lines=10> */
.L_x_16:


//--------------------- .nv.shared.reserved.0     --------------------------
	.section	.nv.shared.reserved.0,"aw",@nobits
	.weak		__nv_reservedSMEM_offset_0_alias
	.size		__nv_reservedSMEM_offset_0_alias, 0, 64
	.other		__nv_reservedSMEM_offset_0_alias,@"STO_CUDA_RESERVED_SHARED STV_DEFAULT"
__nv_reservedSMEM_offset_0_alias:
	.zero		0
	.zero		64


//--------------------- .nv.constant0.scale       --------------------------
	.section	.nv.constant0.scale,"a",@progbits
	.sectionflags	@""
	.align	4
.nv.constant0.scale:
	.zero		920


//--------------------- SYMBOLS --------------------------

	.type		.nv.reservedSmem.offset0,@object
	.size		.nv.reservedSmem.offset0,0x4
